//
// Generated by NVIDIA NVVM Compiler
//
// Compiler Build ID: CL-36424714
// Cuda compilation tools, release 13.0, V13.0.88
// Based on NVVM 20.0.0
//

.version 9.0
.target sm_100
.address_size 64

	// .globl	_Z9reduceSumPjS_m
.extern .shared .align 16 .b8 shared[];

.visible .entry _Z9reduceSumPjS_m(
	.param .u64 .ptr .align 1 _Z9reduceSumPjS_m_param_0,
	.param .u64 .ptr .align 1 _Z9reduceSumPjS_m_param_1,
	.param .u64 _Z9reduceSumPjS_m_param_2
)
{
	.reg .pred 	%p<8>;
	.reg .b32 	%r<21>;
	.reg .b64 	%rd<11>;

	ld.param.u64 	%rd2, [_Z9reduceSumPjS_m_param_0];
	ld.param.u64 	%rd3, [_Z9reduceSumPjS_m_param_1];
	ld.param.u64 	%rd4, [_Z9reduceSumPjS_m_param_2];
	mov.u32 	%r1, %tid.x;
	mov.u32 	%r2, %ctaid.x;
	mov.u32 	%r20, %ntid.x;
	mad.lo.s32 	%r10, %r2, %r20, %r1;
	cvt.s64.s32 	%rd1, %r10;
	setp.le.u64 	%p1, %rd4, %rd1;
	mov.b32 	%r19, 0;
	@%p1 bra 	$L__BB0_2;
	cvta.to.global.u64 	%rd5, %rd2;
	shl.b64 	%rd6, %rd1, 2;
	add.s64 	%rd7, %rd5, %rd6;
	ld.global.u32 	%r19, [%rd7];
$L__BB0_2:
	shl.b32 	%r11, %r1, 2;
	mov.u32 	%r12, shared;
	add.s32 	%r6, %r12, %r11;
	st.shared.u32 	[%r6], %r19;
	bar.sync 	0;
	setp.lt.u32 	%p2, %r20, 2;
	@%p2 bra 	$L__BB0_6;
$L__BB0_3:
	setp.le.u64 	%p3, %rd4, %rd1;
	shr.u32 	%r8, %r20, 1;
	setp.ge.u32 	%p4, %r1, %r8;
	or.pred  	%p5, %p3, %p4;
	@%p5 bra 	$L__BB0_5;
	ld.shared.u32 	%r13, [%r6];
	shl.b32 	%r14, %r8, 2;
	add.s32 	%r15, %r6, %r14;
	ld.shared.u32 	%r16, [%r15];
	add.s32 	%r17, %r16, %r13;
	st.shared.u32 	[%r6], %r17;
$L__BB0_5:
	bar.sync 	0;
	setp.gt.u32 	%p6, %r20, 3;
	mov.u32 	%r20, %r8;
	@%p6 bra 	$L__BB0_3;
$L__BB0_6:
	setp.ne.s32 	%p7, %r1, 0;
	@%p7 bra 	$L__BB0_8;
	ld.shared.u32 	%r18, [shared];
	cvta.to.global.u64 	%rd8, %rd3;
	mul.wide.u32 	%rd9, %r2, 4;
	add.s64 	%rd10, %rd8, %rd9;
	st.global.u32 	[%rd10], %r18;
$L__BB0_8:
	ret;

}
	// .globl	_Z9histogramPjS_i
.visible .entry _Z9histogramPjS_i(
	.param .u64 .ptr .align 1 _Z9histogramPjS_i_param_0,
	.param .u64 .ptr .align 1 _Z9histogramPjS_i_param_1,
	.param .u32 _Z9histogramPjS_i_param_2
)
{
	.reg .pred 	%p<2>;
	.reg .b32 	%r<13>;
	.reg .b64 	%rd<9>;

	ld.param.u64 	%rd1, [_Z9histogramPjS_i_param_0];
	ld.param.u64 	%rd2, [_Z9histogramPjS_i_param_1];
	ld.param.u32 	%r2, [_Z9histogramPjS_i_param_2];
	mov.u32 	%r3, %ntid.x;
	mov.u32 	%r4, %ctaid.x;
	mov.u32 	%r5, %tid.x;
	mad.lo.s32 	%r1, %r3, %r4, %r5;
	setp.ge.s32 	%p1, %r1, %r2;
	@%p1 bra 	$L__BB1_2;
	cvta.to.global.u64 	%rd3, %rd1;
	cvta.to.global.u64 	%rd4, %rd2;
	mul.wide.s32 	%rd5, %r1, 4;
	add.s64 	%rd6, %rd3, %rd5;
	ld.global.u32 	%r6, [%rd6];
	mul.hi.u32 	%r7, %r6, -858993459;
	shr.u32 	%r8, %r7, 3;
	mul.hi.u32 	%r9, %r8, 42949673;
	mul.lo.s32 	%r10, %r9, 100;
	sub.s32 	%r11, %r8, %r10;
	mul.wide.u32 	%rd7, %r11, 4;
	add.s64 	%rd8, %rd4, %rd7;
	atom.global.add.u32 	%r12, [%rd8], 1;
$L__BB1_2:
	ret;

}


// ===== COMPILED SASS (sm_100) =====

	.target	sm_100

	.elftype	@"ET_EXEC"


//--------------------- .note.nv.tkinfo           --------------------------
	.section	.note.nv.tkinfo,"",@"SHT_NOTE"
	.sectionflags	@"SHF_NOTE_NV_TKINFO"
	.tkinfo
        /*0018*/ 	.word	0x00000002
        /*0030*/ 	.string	""
        /*0030*/ 	.string	"ptxas"
        /*0030*/ 	.string	"Cuda compilation tools, release 13.0, V13.0.88"
        /*0030*/ 	.string	"Build cuda_13.0.r13.0/compiler.36424714_0"
        /*0030*/ 	.string	"-arch sm_100 -m 64 "



//--------------------- .note.nv.cuinfo           --------------------------
	.section	.note.nv.cuinfo,"",@"SHT_NOTE"
	.sectionflags	@"SHF_NOTE_NV_CUINFO"
        /*0018*/ 	.short	0x0002
        /*001a*/ 	.short	0x0064
        /*001c*/ 	.short	0x0082
	.zero		2


//--------------------- .nv.info                  --------------------------
	.section	.nv.info,"",@"SHT_CUDA_INFO"
	.align	4


	//----- nvinfo : EIATTR_REGCOUNT
	.align		4
        /*0000*/ 	.byte	0x04, 0x2f
        /*0002*/ 	.short	(.L_1 - .L_0)
	.align		4
.L_0:
        /*0004*/ 	.word	index@(_Z9reduceSumPjS_m)
        /*0008*/ 	.word	0x0000000c


	//----- nvinfo : EIATTR_FRAME_SIZE
	.align		4
.L_1:
        /*000c*/ 	.byte	0x04, 0x11
        /*000e*/ 	.short	(.L_3 - .L_2)
	.align		4
.L_2:
        /*0010*/ 	.word	index@(_Z9reduceSumPjS_m)
        /*0014*/ 	.word	0x00000000


	//----- nvinfo : EIATTR_REGCOUNT
	.align		4
.L_3:
        /*0018*/ 	.byte	0x04, 0x2f
        /*001a*/ 	.short	(.L_5 - .L_4)
	.align		4
.L_4:
        /*001c*/ 	.word	index@(_Z9histogramPjS_i)
        /*0020*/ 	.word	0x0000000c


	//----- nvinfo : EIATTR_FRAME_SIZE
	.align		4
.L_5:
        /*0024*/ 	.byte	0x04, 0x11
        /*0026*/ 	.short	(.L_7 - .L_6)
	.align		4
.L_6:
        /*0028*/ 	.word	index@(_Z9histogramPjS_i)
        /*002c*/ 	.word	0x00000000


	//----- nvinfo : EIATTR_MIN_STACK_SIZE
	.align		4
.L_7:
        /*0030*/ 	.byte	0x04, 0x12
        /*0032*/ 	.short	(.L_9 - .L_8)
	.align		4
.L_8:
        /*0034*/ 	.word	index@(_Z9histogramPjS_i)
        /*0038*/ 	.word	0x00000000


	//----- nvinfo : EIATTR_MIN_STACK_SIZE
	.align		4
.L_9:
        /*003c*/ 	.byte	0x04, 0x12
        /*003e*/ 	.short	(.L_11 - .L_10)
	.align		4
.L_10:
        /*0040*/ 	.word	index@(_Z9reduceSumPjS_m)
        /*0044*/ 	.word	0x00000000
.L_11:


//--------------------- .nv.compat                --------------------------
	.section	.nv.compat,"",@"SHT_CUDA_COMPAT_INFO"
	.align	4
        /*0000*/ 	.byte	0x02, 0x09, 0x00, 0x00, 0x02, 0x02, 0x01, 0x00, 0x02, 0x05, 0x05, 0x00, 0x03, 0x07, 0x01, 0x01
        /*0010*/ 	.byte	0x02, 0x03, 0x00, 0x00, 0x02, 0x06, 0x01, 0x00, 0x04, 0x0b, 0x08, 0x00, 0x09, 0x00, 0x00, 0x00
        /*0020*/ 	.byte	0x00, 0x00, 0x00, 0x00


//--------------------- .nv.info._Z9histogramPjS_i --------------------------
	.section	.nv.info._Z9histogramPjS_i,"",@"SHT_CUDA_INFO"
	.sectionflags	@""
	.align	4


	//----- nvinfo : EIATTR_CUDA_API_VERSION
	.align		4
        /*0000*/ 	.byte	0x04, 0x37
        /*0002*/ 	.short	(.L_13 - .L_12)
.L_12:
        /*0004*/ 	.word	0x00000082


	//----- nvinfo : EIATTR_KPARAM_INFO
	.align		4
.L_13:
        /*0008*/ 	.byte	0x04, 0x17
        /*000a*/ 	.short	(.L_15 - .L_14)
.L_14:
        /*000c*/ 	.word	0x00000000
        /*0010*/ 	.short	0x0002
        /*0012*/ 	.short	0x0010
        /*0014*/ 	.byte	0x00, 0xf0, 0x11, 0x00


	//----- nvinfo : EIATTR_KPARAM_INFO
	.align		4
.L_15:
        /*0018*/ 	.byte	0x04, 0x17
        /*001a*/ 	.short	(.L_17 - .L_16)
.L_16:
        /*001c*/ 	.word	0x00000000
        /*0020*/ 	.short	0x0001
        /*0022*/ 	.short	0x0008
        /*0024*/ 	.byte	0x00, 0xf5, 0x21, 0x00


	//----- nvinfo : EIATTR_KPARAM_INFO
	.align		4
.L_17:
        /*0028*/ 	.byte	0x04, 0x17
        /*002a*/ 	.short	(.L_19 - .L_18)
.L_18:
        /*002c*/ 	.word	0x00000000
        /*0030*/ 	.short	0x0000
        /*0032*/ 	.short	0x0000
        /*0034*/ 	.byte	0x00, 0xf5, 0x21, 0x00


	//----- nvinfo : EIATTR_SPARSE_MMA_MASK
	.align		4
.L_19:
        /*0038*/ 	.byte	0x03, 0x50
        /*003a*/ 	.short	0x0000


	//----- nvinfo : EIATTR_MAXREG_COUNT
	.align		4
        /*003c*/ 	.byte	0x03, 0x1b
        /*003e*/ 	.short	0x00ff


	//----- nvinfo : EIATTR_MERCURY_ISA_VERSION
	.align		4
        /*0040*/ 	.byte	0x03, 0x5f
        /*0042*/ 	.short	0x0101


	//----- nvinfo : EIATTR_VRC_CTA_INIT_COUNT
	.align		4
        /*0044*/ 	.byte	0x02, 0x4a
	.zero		1
	.zero		1


	//----- nvinfo : EIATTR_EXIT_INSTR_OFFSETS
	.align		4
        /*0048*/ 	.byte	0x04, 0x1c
        /*004a*/ 	.short	(.L_21 - .L_20)


	//   ....[0]....
.L_20:
        /*004c*/ 	.word	0x00000070


	//   ....[1]....
        /*0050*/ 	.word	0x00000140


	//----- nvinfo : EIATTR_CBANK_PARAM_SIZE
	.align		4
.L_21:
        /*0054*/ 	.byte	0x03, 0x19
        /*0056*/ 	.short	0x0014


	//----- nvinfo : EIATTR_PARAM_CBANK
	.align		4
        /*0058*/ 	.byte	0x04, 0x0a
        /*005a*/ 	.short	(.L_23 - .L_22)
	.align		4
.L_22:
        /*005c*/ 	.word	index@(.nv.constant0._Z9histogramPjS_i)
        /*0060*/ 	.short	0x0380
        /*0062*/ 	.short	0x0014


	//----- nvinfo : EIATTR_SW_WAR
	.align		4
.L_23:
        /*0064*/ 	.byte	0x04, 0x36
        /*0066*/ 	.short	(.L_25 - .L_24)
.L_24:
        /*0068*/ 	.word	0x00000008
.L_25:


//--------------------- .nv.info._Z9reduceSumPjS_m --------------------------
	.section	.nv.info._Z9reduceSumPjS_m,"",@"SHT_CUDA_INFO"
	.sectionflags	@""
	.align	4


	//----- nvinfo : EIATTR_CUDA_API_VERSION
	.align		4
        /*0000*/ 	.byte	0x04, 0x37
        /*0002*/ 	.short	(.L_27 - .L_26)
.L_26:
        /*0004*/ 	.word	0x00000082


	//----- nvinfo : EIATTR_KPARAM_INFO
	.align		4
.L_27:
        /*0008*/ 	.byte	0x04, 0x17
        /*000a*/ 	.short	(.L_29 - .L_28)
.L_28:
        /*000c*/ 	.word	0x00000000
        /*0010*/ 	.short	0x0002
        /*0012*/ 	.short	0x0010
        /*0014*/ 	.byte	0x00, 0xf0, 0x21, 0x00


	//----- nvinfo : EIATTR_KPARAM_INFO
	.align		4
.L_29:
        /*0018*/ 	.byte	0x04, 0x17
        /*001a*/ 	.short	(.L_31 - .L_30)
.L_30:
        /*001c*/ 	.word	0x00000000
        /*0020*/ 	.short	0x0001
        /*0022*/ 	.short	0x0008
        /*0024*/ 	.byte	0x00, 0xf5, 0x21, 0x00


	//----- nvinfo : EIATTR_KPARAM_INFO
	.align		4
.L_31:
        /*0028*/ 	.byte	0x04, 0x17
        /*002a*/ 	.short	(.L_33 - .L_32)
.L_32:
        /*002c*/ 	.word	0x00000000
        /*0030*/ 	.short	0x0000
        /*0032*/ 	.short	0x0000
        /*0034*/ 	.byte	0x00, 0xf5, 0x21, 0x00


	//----- nvinfo : EIATTR_SPARSE_MMA_MASK
	.align		4
.L_33:
        /*0038*/ 	.byte	0x03, 0x50
        /*003a*/ 	.short	0x0000


	//----- nvinfo : EIATTR_MAXREG_COUNT
	.align		4
        /*003c*/ 	.byte	0x03, 0x1b
        /*003e*/ 	.short	0x00ff


	//----- nvinfo : EIATTR_NUM_BARRIERS
	.align		4
        /*0040*/ 	.byte	0x02, 0x4c
        /*0042*/ 	.byte	0x01
	.zero		1


	//----- nvinfo : EIATTR_MERCURY_ISA_VERSION
	.align		4
        /*0044*/ 	.byte	0x03, 0x5f
        /*0046*/ 	.short	0x0101


	//----- nvinfo : EIATTR_VRC_CTA_INIT_COUNT
	.align		4
        /*0048*/ 	.byte	0x02, 0x4a
	.zero		1
	.zero		1


	//----- nvinfo : EIATTR_EXIT_INSTR_OFFSETS
	.align		4
        /*004c*/ 	.byte	0x04, 0x1c
        /*004e*/ 	.short	(.L_35 - .L_34)


	//   ....[0]....
.L_34:
        /*0050*/ 	.word	0x00000270


	//   ....[1]....
        /*0054*/ 	.word	0x000002f0


	//----- nvinfo : EIATTR_CBANK_PARAM_SIZE
	.align		4
.L_35:
        /*0058*/ 	.byte	0x03, 0x19
        /*005a*/ 	.short	0x0018


	//----- nvinfo : EIATTR_PARAM_CBANK
	.align		4
        /*005c*/ 	.byte	0x04, 0x0a
        /*005e*/ 	.short	(.L_37 - .L_36)
	.align		4
.L_36:
        /*0060*/ 	.word	index@(.nv.constant0._Z9reduceSumPjS_m)
        /*0064*/ 	.short	0x0380
        /*0066*/ 	.short	0x0018


	//----- nvinfo : EIATTR_SW_WAR
	.align		4
.L_37:
        /*0068*/ 	.byte	0x04, 0x36
        /*006a*/ 	.short	(.L_39 - .L_38)
.L_38:
        /*006c*/ 	.word	0x00000008
.L_39:


//--------------------- .nv.callgraph             --------------------------
	.section	.nv.callgraph,"",@"SHT_CUDA_CALLGRAPH"
	.align	4
	.sectionentsize	8
	.align		4
        /*0000*/ 	.word	0x00000000
	.align		4
        /*0004*/ 	.word	0xffffffff
	.align		4
        /*0008*/ 	.word	0x00000000
	.align		4
        /*000c*/ 	.word	0xfffffffe
	.align		4
        /*0010*/ 	.word	0x00000000
	.align		4
        /*0014*/ 	.word	0xfffffffd
	.align		4
        /*0018*/ 	.word	0x00000000
	.align		4
        /*001c*/ 	.word	0xfffffffc


//--------------------- .text._Z9histogramPjS_i   --------------------------
	.section	.text._Z9histogramPjS_i,"ax",@progbits
	.align	128
        .global         _Z9histogramPjS_i
        .type           _Z9histogramPjS_i,@function
        .size           _Z9histogramPjS_i,(.L_x_4 - _Z9histogramPjS_i)
        .other          _Z9histogramPjS_i,@"STO_CUDA_ENTRY STV_DEFAULT"
_Z9histogramPjS_i:
.text._Z9histogramPjS_i:
[----:B------:R-:W-:Y:S01]  /*0000*/  LDC R1, c[0x0][0x37c] ;  /* 0x0000df00ff017b82 */ /* 0x000fe20000000800 */
[----:B------:R-:W0:Y:S01]  /*0010*/  S2R R5, SR_CTAID.X ;  /* 0x0000000000057919 */ /* 0x000e220000002500 */
[----:B------:R-:W0:Y:S01]  /*0020*/  LDCU UR4, c[0x0][0x360] ;  /* 0x00006c00ff0477ac */ /* 0x000e220008000800 */
[----:B------:R-:W0:Y:S01]  /*0030*/  S2R R0, SR_TID.X ;  /* 0x0000000000007919 */ /* 0x000e220000002100 */
[----:B------:R-:W1:Y:S01]  /*0040*/  LDCU UR5, c[0x0][0x390] ;  /* 0x00007200ff0577ac */ /* 0x000e620008000800 */
[----:B0-----:R-:W-:-:S05]  /*0050*/  IMAD R5, R5, UR4, R0 ;  /* 0x0000000405057c24 */ /* 0x001fca000f8e0200 */
[----:B-1----:R-:W-:-:S13]  /*0060*/  ISETP.GE.AND P0, PT, R5, UR5, PT ;  /* 0x0000000505007c0c */ /* 0x002fda000bf06270 */
[----:B------:R-:W-:Y:S05]  /*0070*/  @P0 EXIT ;  /* 0x000000000000094d */ /* 0x000fea0003800000 */
[----:B------:R-:W0:Y:S01]  /*0080*/  LDC.64 R2, c[0x0][0x380] ;  /* 0x0000e000ff027b82 */ /* 0x000e220000000a00 */
[----:B------:R-:W1:Y:S01]  /*0090*/  LDCU.64 UR4, c[0x0][0x358] ;  /* 0x00006b00ff0477ac */ /* 0x000e620008000a00 */
[----:B0-----:R-:W-:-:S06]  /*00a0*/  IMAD.WIDE R2, R5, 0x4, R2 ;  /* 0x0000000405027825 */ /* 0x001fcc00078e0202 */
[----:B------:R-:W0:Y:S01]  /*00b0*/  LDC.64 R4, c[0x0][0x388] ;  /* 0x0000e200ff047b82 */ /* 0x000e220000000a00 */
[----:B-1----:R-:W2:Y:S01]  /*00c0*/  LDG.E R2, desc[UR4][R2.64] ;  /* 0x0000000402027981 */ /* 0x002ea2000c1e1900 */
[----:B------:R-:W-:Y:S02]  /*00d0*/  HFMA2 R9, -RZ, RZ, 0, 5.9604644775390625e-08 ;  /* 0x00000001ff097431 */ /* 0x000fe400000001ff */
[----:B--2---:R-:W-:-:S05]  /*00e0*/  IMAD.HI.U32 R0, R2, -0x33333333, RZ ;  /* 0xcccccccd02007827 */ /* 0x004fca00078e00ff */
[----:B------:R-:W-:-:S05]  /*00f0*/  SHF.R.U32.HI R0, RZ, 0x3, R0 ;  /* 0x00000003ff007819 */ /* 0x000fca0000011600 */
[----:B------:R-:W-:-:S04]  /*0100*/  IMAD.HI.U32 R7, R0, 0x28f5c29, RZ ;  /* 0x028f5c2900077827 */ /* 0x000fc800078e00ff */
[----:B------:R-:W-:-:S04]  /*0110*/  IMAD R7, R7, -0x64, R0 ;  /* 0xffffff9c07077824 */ /* 0x000fc800078e0200 */
[----:B0-----:R-:W-:-:S05]  /*0120*/  IMAD.WIDE.U32 R4, R7, 0x4, R4 ;  /* 0x0000000407047825 */ /* 0x001fca00078e0004 */
[----:B------:R-:W-:Y:S01]  /*0130*/  REDG.E.ADD.STRONG.GPU desc[UR4][R4.64], R9 ;  /* 0x000000090400798e */ /* 0x000fe2000c12e104 */
[----:B------:R-:W-:Y:S05]  /*0140*/  EXIT ;  /* 0x000000000000794d */ /* 0x000fea0003800000 */
.L_x_0:
[----:B------:R-:W-:-:S00]  /*0150*/  BRA `(.L_x_0) ;  /* 0xfffffffc00fc7947 */ /* 0x000fc0000383ffff */
[----:B------:R-:W-:-:S00]  /*0160*/  NOP ;  /* 0x0000000000007918 */ /* 0x000fc00000000000 */
        /* <DEDUP_REMOVED lines=9> */
.L_x_4:


//--------------------- .text._Z9reduceSumPjS_m   --------------------------
	.section	.text._Z9reduceSumPjS_m,"ax",@progbits
	.align	128
        .global         _Z9reduceSumPjS_m
        .type           _Z9reduceSumPjS_m,@function
        .size           _Z9reduceSumPjS_m,(.L_x_5 - _Z9reduceSumPjS_m)
        .other          _Z9reduceSumPjS_m,@"STO_CUDA_ENTRY STV_DEFAULT"
_Z9reduceSumPjS_m:
.text._Z9reduceSumPjS_m:
[----:B------:R-:W-:Y:S01]  /*0000*/  LDC R1, c[0x0][0x37c] ;  /* 0x0000df00ff017b82 */ /* 0x000fe20000000800 */
[----:B------:R-:W0:Y:S01]  /*0010*/  S2R R7, SR_TID.X ;  /* 0x0000000000077919 */ /* 0x000e220000002100 */
[----:B------:R-:W0:Y:S01]  /*0020*/  LDCU UR8, c[0x0][0x360] ;  /* 0x00006c00ff0877ac */ /* 0x000e220008000800 */
[----:B------:R-:W-:Y:S01]  /*0030*/  IMAD.MOV.U32 R5, RZ, RZ, RZ ;  /* 0x000000ffff057224 */ /* 0x000fe200078e00ff */
[----:B------:R-:W0:Y:S01]  /*0040*/  S2R R8, SR_CTAID.X ;  /* 0x0000000000087919 */ /* 0x000e220000002500 */
[----:B------:R-:W1:Y:S01]  /*0050*/  LDCU.64 UR4, c[0x0][0x390] ;  /* 0x00007200ff0477ac */ /* 0x000e620008000a00 */
[----:B------:R-:W2:Y:S01]  /*0060*/  LDCU.64 UR6, c[0x0][0x358] ;  /* 0x00006b00ff0677ac */ /* 0x000ea20008000a00 */
[----:B0-----:R-:W-:-:S05]  /*0070*/  IMAD R0, R8, UR8, R7 ;  /* 0x0000000808007c24 */ /* 0x001fca000f8e0207 */
[----:B-1----:R-:W-:Y:S02]  /*0080*/  ISETP.GE.U32.AND P0, PT, R0, UR4, PT ;  /* 0x0000000400007c0c */ /* 0x002fe4000bf06070 */
[----:B------:R-:W-:-:S04]  /*0090*/  SHF.R.S32.HI R9, RZ, 0x1f, R0 ;  /* 0x0000001fff097819 */ /* 0x000fc80000011400 */
[----:B------:R-:W-:-:S13]  /*00a0*/  ISETP.GE.U32.AND.EX P0, PT, R9, UR5, PT, P0 ;  /* 0x0000000509007c0c */ /* 0x000fda000bf06100 */
[----:B------:R-:W0:Y:S02]  /*00b0*/  @!P0 LDC.64 R2, c[0x0][0x380] ;  /* 0x0000e000ff028b82 */ /* 0x000e240000000a00 */
[----:B0-----:R-:W-:-:S04]  /*00c0*/  @!P0 LEA R2, P1, R0, R2, 0x2 ;  /* 0x0000000200028211 */ /* 0x001fc800078210ff */
[----:B------:R-:W-:-:S05]  /*00d0*/  @!P0 LEA.HI.X R3, R0, R3, R9, 0x2, P1 ;  /* 0x0000000300038211 */ /* 0x000fca00008f1409 */
[----:B--2---:R-:W2:Y:S01]  /*00e0*/  @!P0 LDG.E R5, desc[UR6][R2.64] ;  /* 0x0000000602058981 */ /* 0x004ea2000c1e1900 */
[----:B------:R-:W0:Y:S01]  /*00f0*/  S2UR UR5, SR_CgaCtaId ;  /* 0x00000000000579c3 */ /* 0x000e220000008800 */
[----:B------:R-:W-:Y:S01]  /*0100*/  IMAD.U32 R4, RZ, RZ, UR8 ;  /* 0x00000008ff047e24 */ /* 0x000fe2000f8e00ff */
[----:B------:R-:W-:Y:S01]  /*0110*/  UMOV UR4, 0x400 ;  /* 0x0000040000047882 */ /* 0x000fe20000000000 */
[----:B------:R-:W-:-:S03]  /*0120*/  ISETP.NE.AND P1, PT, R7, RZ, PT ;  /* 0x000000ff0700720c */ /* 0x000fc60003f25270 */
[----:B------:R-:W-:Y:S01]  /*0130*/  ISETP.GE.U32.AND P0, PT, R4, 0x2, PT ;  /* 0x000000020400780c */ /* 0x000fe20003f06070 */
[----:B0-----:R-:W-:-:S06]  /*0140*/  ULEA UR4, UR5, UR4, 0x18 ;  /* 0x0000000405047291 */ /* 0x001fcc000f8ec0ff */
[----:B------:R-:W-:-:S05]  /*0150*/  LEA R6, R7, UR4, 0x2 ;  /* 0x0000000407067c11 */ /* 0x000fca000f8e10ff */
[----:B--2---:R0:W-:Y:S01]  /*0160*/  STS [R6], R5 ;  /* 0x0000000506007388 */ /* 0x0041e20000000800 */
[----:B------:R-:W-:Y:S06]  /*0170*/  BAR.SYNC.DEFER_BLOCKING 0x0 ;  /* 0x0000000000007b1d */ /* 0x000fec0000010000 */
[----:B------:R-:W-:Y:S05]  /*0180*/  @!P0 BRA `(.L_x_1) ;  /* 0x0000000000388947 */ /* 0x000fea0003800000 */
[----:B------:R-:W1:Y:S02]  /*0190*/  LDCU.64 UR4, c[0x0][0x390] ;  /* 0x00007200ff0477ac */ /* 0x000e640008000a00 */
[----:B-1----:R-:W-:-:S13]  /*01a0*/  ISETP.GE.U32.AND P2, PT, R0, UR4, PT ;  /* 0x0000000400007c0c */ /* 0x002fda000bf46070 */
.L_x_2:
[----:B0-----:R-:W-:-:S04]  /*01b0*/  SHF.R.U32.HI R5, RZ, 0x1, R4 ;  /* 0x00000001ff057819 */ /* 0x001fc80000011604 */
[----:B------:R-:W-:-:S04]  /*01c0*/  ISETP.GE.U32.AND P0, PT, R7, R5, PT ;  /* 0x000000050700720c */ /* 0x000fc80003f06070 */
[----:B------:R-:W-:-:S13]  /*01d0*/  ISETP.GE.U32.OR.EX P0, PT, R9, UR5, P0, P2 ;  /* 0x0000000509007c0c */ /* 0x000fda0008706520 */
[----:B------:R-:W-:Y:S01]  /*01e0*/  @!P0 IMAD R2, R5, 0x4, R6 ;  /* 0x0000000405028824 */ /* 0x000fe200078e0206 */
[----:B------:R-:W-:Y:S04]  /*01f0*/  @!P0 LDS R0, [R6] ;  /* 0x0000000006008984 */ /* 0x000fe80000000800 */
[----:B------:R-:W0:Y:S02]  /*0200*/  @!P0 LDS R3, [R2] ;  /* 0x0000000002038984 */ /* 0x000e240000000800 */
[----:B0-----:R-:W-:-:S05]  /*0210*/  @!P0 IMAD.IADD R3, R0, 0x1, R3 ;  /* 0x0000000100038824 */ /* 0x001fca00078e0203 */
[----:B------:R1:W-:Y:S01]  /*0220*/  @!P0 STS [R6], R3 ;  /* 0x0000000306008388 */ /* 0x0003e20000000800 */
[----:B------:R-:W-:Y:S01]  /*0230*/  BAR.SYNC.DEFER_BLOCKING 0x0 ;  /* 0x0000000000007b1d */ /* 0x000fe20000010000 */
[----:B------:R-:W-:Y:S01]  /*0240*/  ISETP.GT.U32.AND P0, PT, R4, 0x3, PT ;  /* 0x000000030400780c */ /* 0x000fe20003f04070 */
[----:B------:R-:W-:-:S12]  /*0250*/  IMAD.MOV.U32 R4, RZ, RZ, R5 ;  /* 0x000000ffff047224 */ /* 0x000fd800078e0005 */
[----:B-1----:R-:W-:Y:S05]  /*0260*/  @P0 BRA `(.L_x_2) ;  /* 0xfffffffc00d00947 */ /* 0x002fea000383ffff */
.L_x_1:
[----:B------:R-:W-:Y:S05]  /*0270*/  @P1 EXIT ;  /* 0x000000000000194d */ /* 0x000fea0003800000 */
[----:B------:R-:W1:Y:S01]  /*0280*/  S2UR UR5, SR_CgaCtaId ;  /* 0x00000000000579c3 */ /* 0x000e620000008800 */
[----:B------:R-:W-:-:S07]  /*0290*/  UMOV UR4, 0x400 ;  /* 0x0000040000047882 */ /* 0x000fce0000000000 */
[----:B------:R-:W2:Y:S01]  /*02a0*/  LDC.64 R2, c[0x0][0x388] ;  /* 0x0000e200ff027b82 */ /* 0x000ea20000000a00 */
[----:B-1----:R-:W-:Y:S01]  /*02b0*/  ULEA UR4, UR5, UR4, 0x18 ;  /* 0x0000000405047291 */ /* 0x002fe2000f8ec0ff */
[----:B--2---:R-:W-:-:S08]  /*02c0*/  IMAD.WIDE.U32 R2, R8, 0x4, R2 ;  /* 0x0000000408027825 */ /* 0x004fd000078e0002 */
[----:B0-----:R-:W0:Y:S04]  /*02d0*/  LDS R5, [UR4] ;  /* 0x00000004ff057984 */ /* 0x001e280008000800 */
[----:B0-----:R-:W-:Y:S01]  /*02e0*/  STG.E desc[UR6][R2.64], R5 ;  /* 0x0000000502007986 */ /* 0x001fe2000c101906 */
[----:B------:R-:W-:Y:S05]  /*02f0*/  EXIT ;  /* 0x000000000000794d */ /* 0x000fea0003800000 */
.L_x_3:
        /* <DEDUP_REMOVED lines=16> */
.L_x_5:


//--------------------- .nv.shared._Z9histogramPjS_i --------------------------
	.section	.nv.shared._Z9histogramPjS_i,"aw",@nobits
	.sectionflags	@""
	.align	16
	.zero		1024


//--------------------- .nv.shared.reserved.0     --------------------------
	.section	.nv.shared.reserved.0,"aw",@nobits
	.weak		__nv_reservedSMEM_offset_0_alias
	.size		__nv_reservedSMEM_offset_0_alias, 0, 64
	.other		__nv_reservedSMEM_offset_0_alias,@"STO_CUDA_RESERVED_SHARED STV_DEFAULT"
__nv_reservedSMEM_offset_0_alias:
	.zero		0
	.zero		64


//--------------------- .nv.shared._Z9reduceSumPjS_m --------------------------
	.section	.nv.shared._Z9reduceSumPjS_m,"aw",@nobits
	.sectionflags	@""
	.align	16
	.zero		1024


//--------------------- .nv.constant0._Z9histogramPjS_i --------------------------
	.section	.nv.constant0._Z9histogramPjS_i,"a",@progbits
	.sectionflags	@""
	.align	4
.nv.constant0._Z9histogramPjS_i:
	.zero		916


//--------------------- .nv.constant0._Z9reduceSumPjS_m --------------------------
	.section	.nv.constant0._Z9reduceSumPjS_m,"a",@progbits
	.sectionflags	@""
	.align	4
.nv.constant0._Z9reduceSumPjS_m:
	.zero		920


//--------------------- SYMBOLS --------------------------

	.type		.nv.reservedSmem.offset0,@object
	.size		.nv.reservedSmem.offset0,0x4
	.type		.nv.reservedSmem.cap,@object
	.size		.nv.reservedSmem.cap,0x4
